//
// Generated by NVIDIA NVVM Compiler
//
// Compiler Build ID: CL-36424714
// Cuda compilation tools, release 13.0, V13.0.88
// Based on NVVM 20.0.0
//

.version 9.0
.target sm_100
.address_size 64

	// .globl	_Z14vector_add_GPUPfS_S_i

.visible .entry _Z14vector_add_GPUPfS_S_i(
	.param .u64 .ptr .align 1 _Z14vector_add_GPUPfS_S_i_param_0,
	.param .u64 .ptr .align 1 _Z14vector_add_GPUPfS_S_i_param_1,
	.param .u64 .ptr .align 1 _Z14vector_add_GPUPfS_S_i_param_2,
	.param .u32 _Z14vector_add_GPUPfS_S_i_param_3
)
{
	.reg .pred 	%p<2>;
	.reg .b32 	%r<6>;
	.reg .b32 	%f<4>;
	.reg .b64 	%rd<11>;

	ld.param.u64 	%rd1, [_Z14vector_add_GPUPfS_S_i_param_0];
	ld.param.u64 	%rd2, [_Z14vector_add_GPUPfS_S_i_param_1];
	ld.param.u64 	%rd3, [_Z14vector_add_GPUPfS_S_i_param_2];
	ld.param.u32 	%r2, [_Z14vector_add_GPUPfS_S_i_param_3];
	mov.u32 	%r3, %ntid.x;
	mov.u32 	%r4, %ctaid.x;
	mov.u32 	%r5, %tid.x;
	mad.lo.s32 	%r1, %r3, %r4, %r5;
	setp.ge.s32 	%p1, %r1, %r2;
	@%p1 bra 	$L__BB0_2;
	cvta.to.global.u64 	%rd4, %rd1;
	cvta.to.global.u64 	%rd5, %rd2;
	cvta.to.global.u64 	%rd6, %rd3;
	mul.wide.s32 	%rd7, %r1, 4;
	add.s64 	%rd8, %rd4, %rd7;
	ld.global.f32 	%f1, [%rd8];
	add.s64 	%rd9, %rd5, %rd7;
	ld.global.f32 	%f2, [%rd9];
	add.f32 	%f3, %f1, %f2;
	add.s64 	%rd10, %rd6, %rd7;
	st.global.f32 	[%rd10], %f3;
$L__BB0_2:
	ret;

}
	// .globl	_Z16vector_sum_GPU_2PfS_S_i
.visible .entry _Z16vector_sum_GPU_2PfS_S_i(
	.param .u64 .ptr .align 1 _Z16vector_sum_GPU_2PfS_S_i_param_0,
	.param .u64 .ptr .align 1 _Z16vector_sum_GPU_2PfS_S_i_param_1,
	.param .u64 .ptr .align 1 _Z16vector_sum_GPU_2PfS_S_i_param_2,
	.param .u32 _Z16vector_sum_GPU_2PfS_S_i_param_3
)
{
	.reg .pred 	%p<3>;
	.reg .b32 	%r<7>;
	.reg .b32 	%f<7>;
	.reg .b64 	%rd<15>;

	ld.param.u64 	%rd4, [_Z16vector_sum_GPU_2PfS_S_i_param_0];
	ld.param.u64 	%rd5, [_Z16vector_sum_GPU_2PfS_S_i_param_1];
	ld.param.u64 	%rd6, [_Z16vector_sum_GPU_2PfS_S_i_param_2];
	ld.param.u32 	%r2, [_Z16vector_sum_GPU_2PfS_S_i_param_3];
	cvta.to.global.u64 	%rd1, %rd6;
	cvta.to.global.u64 	%rd2, %rd5;
	cvta.to.global.u64 	%rd3, %rd4;
	mov.u32 	%r3, %ntid.x;
	mov.u32 	%r4, %ctaid.x;
	mov.u32 	%r5, %tid.x;
	mad.lo.s32 	%r1, %r3, %r4, %r5;
	setp.ge.s32 	%p1, %r1, %r2;
	@%p1 bra 	$L__BB1_4;
	and.b32  	%r6, %r1, 1;
	setp.eq.b32 	%p2, %r6, 1;
	@%p2 bra 	$L__BB1_3;
	mul.wide.s32 	%rd11, %r1, 4;
	add.s64 	%rd12, %rd3, %rd11;
	ld.global.f32 	%f4, [%rd12];
	add.s64 	%rd13, %rd2, %rd11;
	ld.global.f32 	%f5, [%rd13];
	add.f32 	%f6, %f4, %f5;
	add.s64 	%rd14, %rd1, %rd11;
	st.global.f32 	[%rd14], %f6;
	bra.uni 	$L__BB1_4;
$L__BB1_3:
	mul.wide.s32 	%rd7, %r1, 4;
	add.s64 	%rd8, %rd3, %rd7;
	ld.global.f32 	%f1, [%rd8];
	add.s64 	%rd9, %rd2, %rd7;
	ld.global.f32 	%f2, [%rd9];
	sub.f32 	%f3, %f1, %f2;
	add.s64 	%rd10, %rd1, %rd7;
	st.global.f32 	[%rd10], %f3;
$L__BB1_4:
	ret;

}


// ===== COMPILED SASS (sm_100) =====

	.target	sm_100

	.elftype	@"ET_EXEC"


//--------------------- .note.nv.tkinfo           --------------------------
	.section	.note.nv.tkinfo,"",@"SHT_NOTE"
	.sectionflags	@"SHF_NOTE_NV_TKINFO"
	.tkinfo
        /*0018*/ 	.word	0x00000002
        /*0030*/ 	.string	""
        /*0030*/ 	.string	"ptxas"
        /*0030*/ 	.string	"Cuda compilation tools, release 13.0, V13.0.88"
        /*0030*/ 	.string	"Build cuda_13.0.r13.0/compiler.36424714_0"
        /*0030*/ 	.string	"-arch sm_100 -m 64 "



//--------------------- .note.nv.cuinfo           --------------------------
	.section	.note.nv.cuinfo,"",@"SHT_NOTE"
	.sectionflags	@"SHF_NOTE_NV_CUINFO"
        /*0018*/ 	.short	0x0002
        /*001a*/ 	.short	0x0064
        /*001c*/ 	.short	0x0082
	.zero		2


//--------------------- .nv.info                  --------------------------
	.section	.nv.info,"",@"SHT_CUDA_INFO"
	.align	4


	//----- nvinfo : EIATTR_REGCOUNT
	.align		4
        /*0000*/ 	.byte	0x04, 0x2f
        /*0002*/ 	.short	(.L_1 - .L_0)
	.align		4
.L_0:
        /*0004*/ 	.word	index@(_Z14vector_add_GPUPfS_S_i)
        /*0008*/ 	.word	0x0000000c


	//----- nvinfo : EIATTR_FRAME_SIZE
	.align		4
.L_1:
        /*000c*/ 	.byte	0x04, 0x11
        /*000e*/ 	.short	(.L_3 - .L_2)
	.align		4
.L_2:
        /*0010*/ 	.word	index@(_Z14vector_add_GPUPfS_S_i)
        /*0014*/ 	.word	0x00000000


	//----- nvinfo : EIATTR_REGCOUNT
	.align		4
.L_3:
        /*0018*/ 	.byte	0x04, 0x2f
        /*001a*/ 	.short	(.L_5 - .L_4)
	.align		4
.L_4:
        /*001c*/ 	.word	index@(_Z16vector_sum_GPU_2PfS_S_i)
        /*0020*/ 	.word	0x0000000c


	//----- nvinfo : EIATTR_FRAME_SIZE
	.align		4
.L_5:
        /*0024*/ 	.byte	0x04, 0x11
        /*0026*/ 	.short	(.L_7 - .L_6)
	.align		4
.L_6:
        /*0028*/ 	.word	index@(_Z16vector_sum_GPU_2PfS_S_i)
        /*002c*/ 	.word	0x00000000


	//----- nvinfo : EIATTR_MIN_STACK_SIZE
	.align		4
.L_7:
        /*0030*/ 	.byte	0x04, 0x12
        /*0032*/ 	.short	(.L_9 - .L_8)
	.align		4
.L_8:
        /*0034*/ 	.word	index@(_Z16vector_sum_GPU_2PfS_S_i)
        /*0038*/ 	.word	0x00000000


	//----- nvinfo : EIATTR_MIN_STACK_SIZE
	.align		4
.L_9:
        /*003c*/ 	.byte	0x04, 0x12
        /*003e*/ 	.short	(.L_11 - .L_10)
	.align		4
.L_10:
        /*0040*/ 	.word	index@(_Z14vector_add_GPUPfS_S_i)
        /*0044*/ 	.word	0x00000000
.L_11:


//--------------------- .nv.compat                --------------------------
	.section	.nv.compat,"",@"SHT_CUDA_COMPAT_INFO"
	.align	4
        /*0000*/ 	.byte	0x02, 0x09, 0x00, 0x00, 0x02, 0x02, 0x01, 0x00, 0x02, 0x05, 0x05, 0x00, 0x03, 0x07, 0x01, 0x01
        /*0010*/ 	.byte	0x02, 0x03, 0x00, 0x00, 0x02, 0x06, 0x01, 0x00, 0x04, 0x0b, 0x08, 0x00, 0x09, 0x00, 0x00, 0x00
        /*0020*/ 	.byte	0x00, 0x00, 0x00, 0x00


//--------------------- .nv.info._Z16vector_sum_GPU_2PfS_S_i --------------------------
	.section	.nv.info._Z16vector_sum_GPU_2PfS_S_i,"",@"SHT_CUDA_INFO"
	.sectionflags	@""
	.align	4


	//----- nvinfo : EIATTR_CUDA_API_VERSION
	.align		4
        /*0000*/ 	.byte	0x04, 0x37
        /*0002*/ 	.short	(.L_13 - .L_12)
.L_12:
        /*0004*/ 	.word	0x00000082


	//----- nvinfo : EIATTR_KPARAM_INFO
	.align		4
.L_13:
        /*0008*/ 	.byte	0x04, 0x17
        /*000a*/ 	.short	(.L_15 - .L_14)
.L_14:
        /*000c*/ 	.word	0x00000000
        /*0010*/ 	.short	0x0003
        /*0012*/ 	.short	0x0018
        /*0014*/ 	.byte	0x00, 0xf0, 0x11, 0x00


	//----- nvinfo : EIATTR_KPARAM_INFO
	.align		4
.L_15:
        /*0018*/ 	.byte	0x04, 0x17
        /*001a*/ 	.short	(.L_17 - .L_16)
.L_16:
        /*001c*/ 	.word	0x00000000
        /*0020*/ 	.short	0x0002
        /*0022*/ 	.short	0x0010
        /*0024*/ 	.byte	0x00, 0xf5, 0x21, 0x00


	//----- nvinfo : EIATTR_KPARAM_INFO
	.align		4
.L_17:
        /*0028*/ 	.byte	0x04, 0x17
        /*002a*/ 	.short	(.L_19 - .L_18)
.L_18:
        /*002c*/ 	.word	0x00000000
        /*0030*/ 	.short	0x0001
        /*0032*/ 	.short	0x0008
        /*0034*/ 	.byte	0x00, 0xf5, 0x21, 0x00


	//----- nvinfo : EIATTR_KPARAM_INFO
	.align		4
.L_19:
        /*0038*/ 	.byte	0x04, 0x17
        /*003a*/ 	.short	(.L_21 - .L_20)
.L_20:
        /*003c*/ 	.word	0x00000000
        /*0040*/ 	.short	0x0000
        /*0042*/ 	.short	0x0000
        /*0044*/ 	.byte	0x00, 0xf5, 0x21, 0x00


	//----- nvinfo : EIATTR_SPARSE_MMA_MASK
	.align		4
.L_21:
        /*0048*/ 	.byte	0x03, 0x50
        /*004a*/ 	.short	0x0000


	//----- nvinfo : EIATTR_MAXREG_COUNT
	.align		4
        /*004c*/ 	.byte	0x03, 0x1b
        /*004e*/ 	.short	0x00ff


	//----- nvinfo : EIATTR_MERCURY_ISA_VERSION
	.align		4
        /*0050*/ 	.byte	0x03, 0x5f
        /*0052*/ 	.short	0x0101


	//----- nvinfo : EIATTR_VRC_CTA_INIT_COUNT
	.align		4
        /*0054*/ 	.byte	0x02, 0x4a
	.zero		1
	.zero		1


	//----- nvinfo : EIATTR_EXIT_INSTR_OFFSETS
	.align		4
        /*0058*/ 	.byte	0x04, 0x1c
        /*005a*/ 	.short	(.L_23 - .L_22)


	//   ....[0]....
.L_22:
        /*005c*/ 	.word	0x00000070


	//   ....[1]....
        /*0060*/ 	.word	0x00000160


	//   ....[2]....
        /*0064*/ 	.word	0x00000210


	//----- nvinfo : EIATTR_CRS_STACK_SIZE
	.align		4
.L_23:
        /*0068*/ 	.byte	0x04, 0x1e
        /*006a*/ 	.short	(.L_25 - .L_24)
.L_24:
        /*006c*/ 	.word	0x00000000


	//----- nvinfo : EIATTR_CBANK_PARAM_SIZE
	.align		4
.L_25:
        /*0070*/ 	.byte	0x03, 0x19
        /*0072*/ 	.short	0x001c


	//----- nvinfo : EIATTR_PARAM_CBANK
	.align		4
        /*0074*/ 	.byte	0x04, 0x0a
        /*0076*/ 	.short	(.L_27 - .L_26)
	.align		4
.L_26:
        /*0078*/ 	.word	index@(.nv.constant0._Z16vector_sum_GPU_2PfS_S_i)
        /*007c*/ 	.short	0x0380
        /*007e*/ 	.short	0x001c


	//----- nvinfo : EIATTR_SW_WAR
	.align		4
.L_27:
        /*0080*/ 	.byte	0x04, 0x36
        /*0082*/ 	.short	(.L_29 - .L_28)
.L_28:
        /*0084*/ 	.word	0x00000008
.L_29:


//--------------------- .nv.info._Z14vector_add_GPUPfS_S_i --------------------------
	.section	.nv.info._Z14vector_add_GPUPfS_S_i,"",@"SHT_CUDA_INFO"
	.sectionflags	@""
	.align	4


	//----- nvinfo : EIATTR_CUDA_API_VERSION
	.align		4
        /*0000*/ 	.byte	0x04, 0x37
        /*0002*/ 	.short	(.L_31 - .L_30)
.L_30:
        /*0004*/ 	.word	0x00000082


	//----- nvinfo : EIATTR_KPARAM_INFO
	.align		4
.L_31:
        /*0008*/ 	.byte	0x04, 0x17
        /*000a*/ 	.short	(.L_33 - .L_32)
.L_32:
        /*000c*/ 	.word	0x00000000
        /*0010*/ 	.short	0x0003
        /*0012*/ 	.short	0x0018
        /*0014*/ 	.byte	0x00, 0xf0, 0x11, 0x00


	//----- nvinfo : EIATTR_KPARAM_INFO
	.align		4
.L_33:
        /*0018*/ 	.byte	0x04, 0x17
        /*001a*/ 	.short	(.L_35 - .L_34)
.L_34:
        /*001c*/ 	.word	0x00000000
        /*0020*/ 	.short	0x0002
        /*0022*/ 	.short	0x0010
        /*0024*/ 	.byte	0x00, 0xf5, 0x21, 0x00


	//----- nvinfo : EIATTR_KPARAM_INFO
	.align		4
.L_35:
        /*0028*/ 	.byte	0x04, 0x17
        /*002a*/ 	.short	(.L_37 - .L_36)
.L_36:
        /*002c*/ 	.word	0x00000000
        /*0030*/ 	.short	0x0001
        /*0032*/ 	.short	0x0008
        /*0034*/ 	.byte	0x00, 0xf5, 0x21, 0x00


	//----- nvinfo : EIATTR_KPARAM_INFO
	.align		4
.L_37:
        /*0038*/ 	.byte	0x04, 0x17
        /*003a*/ 	.short	(.L_39 - .L_38)
.L_38:
        /*003c*/ 	.word	0x00000000
        /*0040*/ 	.short	0x0000
        /*0042*/ 	.short	0x0000
        /*0044*/ 	.byte	0x00, 0xf5, 0x21, 0x00


	//----- nvinfo : EIATTR_SPARSE_MMA_MASK
	.align		4
.L_39:
        /*0048*/ 	.byte	0x03, 0x50
        /*004a*/ 	.short	0x0000


	//----- nvinfo : EIATTR_MAXREG_COUNT
	.align		4
        /*004c*/ 	.byte	0x03, 0x1b
        /*004e*/ 	.short	0x00ff


	//----- nvinfo : EIATTR_MERCURY_ISA_VERSION
	.align		4
        /*0050*/ 	.byte	0x03, 0x5f
        /*0052*/ 	.short	0x0101


	//----- nvinfo : EIATTR_VRC_CTA_INIT_COUNT
	.align		4
        /*0054*/ 	.byte	0x02, 0x4a
	.zero		1
	.zero		1


	//----- nvinfo : EIATTR_EXIT_INSTR_OFFSETS
	.align		4
        /*0058*/ 	.byte	0x04, 0x1c
        /*005a*/ 	.short	(.L_41 - .L_40)


	//   ....[0]....
.L_40:
        /*005c*/ 	.word	0x00000070


	//   ....[1]....
        /*0060*/ 	.word	0x00000130


	//----- nvinfo : EIATTR_CBANK_PARAM_SIZE
	.align		4
.L_41:
        /*0064*/ 	.byte	0x03, 0x19
        /*0066*/ 	.short	0x001c


	//----- nvinfo : EIATTR_PARAM_CBANK
	.align		4
        /*0068*/ 	.byte	0x04, 0x0a
        /*006a*/ 	.short	(.L_43 - .L_42)
	.align		4
.L_42:
        /*006c*/ 	.word	index@(.nv.constant0._Z14vector_add_GPUPfS_S_i)
        /*0070*/ 	.short	0x0380
        /*0072*/ 	.short	0x001c


	//----- nvinfo : EIATTR_SW_WAR
	.align		4
.L_43:
        /*0074*/ 	.byte	0x04, 0x36
        /*0076*/ 	.short	(.L_45 - .L_44)
.L_44:
        /*0078*/ 	.word	0x00000008
.L_45:


//--------------------- .nv.callgraph             --------------------------
	.section	.nv.callgraph,"",@"SHT_CUDA_CALLGRAPH"
	.align	4
	.sectionentsize	8
	.align		4
        /*0000*/ 	.word	0x00000000
	.align		4
        /*0004*/ 	.word	0xffffffff
	.align		4
        /*0008*/ 	.word	0x00000000
	.align		4
        /*000c*/ 	.word	0xfffffffe
	.align		4
        /*0010*/ 	.word	0x00000000
	.align		4
        /*0014*/ 	.word	0xfffffffd
	.align		4
        /*0018*/ 	.word	0x00000000
	.align		4
        /*001c*/ 	.word	0xfffffffc


//--------------------- .text._Z16vector_sum_GPU_2PfS_S_i --------------------------
	.section	.text._Z16vector_sum_GPU_2PfS_S_i,"ax",@progbits
	.align	128
        .global         _Z16vector_sum_GPU_2PfS_S_i
        .type           _Z16vector_sum_GPU_2PfS_S_i,@function
        .size           _Z16vector_sum_GPU_2PfS_S_i,(.L_x_3 - _Z16vector_sum_GPU_2PfS_S_i)
        .other          _Z16vector_sum_GPU_2PfS_S_i,@"STO_CUDA_ENTRY STV_DEFAULT"
_Z16vector_sum_GPU_2PfS_S_i:
.text._Z16vector_sum_GPU_2PfS_S_i:
[----:B------:R-:W-:Y:S01]  /*0000*/  LDC R1, c[0x0][0x37c] ;  /* 0x0000df00ff017b82 */ /* 0x000fe20000000800 */
[----:B------:R-:W0:Y:S01]  /*0010*/  S2R R9, SR_CTAID.X ;  /* 0x0000000000097919 */ /* 0x000e220000002500 */
[----:B------:R-:W0:Y:S01]  /*0020*/  LDCU UR4, c[0x0][0x360] ;  /* 0x00006c00ff0477ac */ /* 0x000e220008000800 */
[----:B------:R-:W0:Y:S01]  /*0030*/  S2R R0, SR_TID.X ;  /* 0x0000000000007919 */ /* 0x000e220000002100 */
[----:B------:R-:W1:Y:S01]  /*0040*/  LDCU UR5, c[0x0][0x398] ;  /* 0x00007300ff0577ac */ /* 0x000e620008000800 */
[----:B0-----:R-:W-:-:S05]  /*0050*/  IMAD R9, R9, UR4, R0 ;  /* 0x0000000409097c24 */ /* 0x001fca000f8e0200 */
[----:B-1----:R-:W-:-:S13]  /*0060*/  ISETP.GE.AND P0, PT, R9, UR5, PT ;  /* 0x0000000509007c0c */ /* 0x002fda000bf06270 */
[----:B------:R-:W-:Y:S05]  /*0070*/  @P0 EXIT ;  /* 0x000000000000094d */ /* 0x000fea0003800000 */
[----:B------:R-:W-:Y:S01]  /*0080*/  LOP3.LUT R0, R9, 0x1, RZ, 0xc0, !PT ;  /* 0x0000000109007812 */ /* 0x000fe200078ec0ff */
[----:B------:R-:W0:Y:S03]  /*0090*/  LDCU.64 UR4, c[0x0][0x358] ;  /* 0x00006b00ff0477ac */ /* 0x000e260008000a00 */
[----:B------:R-:W-:-:S13]  /*00a0*/  ISETP.NE.U32.AND P0, PT, R0, 0x1, PT ;  /* 0x000000010000780c */ /* 0x000fda0003f05070 */
[----:B------:R-:W-:Y:S05]  /*00b0*/  @!P0 BRA `(.L_x_0) ;  /* 0x00000000002c8947 */ /* 0x000fea0003800000 */
[----:B------:R-:W1:Y:S08]  /*00c0*/  LDC.64 R2, c[0x0][0x380] ;  /* 0x0000e000ff027b82 */ /* 0x000e700000000a00 */
[----:B------:R-:W2:Y:S08]  /*00d0*/  LDC.64 R4, c[0x0][0x388] ;  /* 0x0000e200ff047b82 */ /* 0x000eb00000000a00 */
[----:B------:R-:W3:Y:S01]  /*00e0*/  LDC.64 R6, c[0x0][0x390] ;  /* 0x0000e400ff067b82 */ /* 0x000ee20000000a00 */
[----:B-1----:R-:W-:-:S06]  /*00f0*/  IMAD.WIDE R2, R9, 0x4, R2 ;  /* 0x0000000409027825 */ /* 0x002fcc00078e0202 */
[----:B0-----:R-:W4:Y:S01]  /*0100*/  LDG.E R2, desc[UR4][R2.64] ;  /* 0x0000000402027981 */ /* 0x001f22000c1e1900 */
[----:B--2---:R-:W-:-:S06]  /*0110*/  IMAD.WIDE R4, R9, 0x4, R4 ;  /* 0x0000000409047825 */ /* 0x004fcc00078e0204 */
[----:B------:R-:W4:Y:S01]  /*0120*/  LDG.E R5, desc[UR4][R4.64] ;  /* 0x0000000404057981 */ /* 0x000f22000c1e1900 */
[----:B---3--:R-:W-:-:S04]  /*0130*/  IMAD.WIDE R6, R9, 0x4, R6 ;  /* 0x0000000409067825 */ /* 0x008fc800078e0206 */
[----:B----4-:R-:W-:-:S05]  /*0140*/  FADD R9, R2, R5 ;  /* 0x0000000502097221 */ /* 0x010fca0000000000 */
[----:B------:R-:W-:Y:S01]  /*0150*/  STG.E desc[UR4][R6.64], R9 ;  /* 0x0000000906007986 */ /* 0x000fe2000c101904 */
[----:B------:R-:W-:Y:S05]  /*0160*/  EXIT ;  /* 0x000000000000794d */ /* 0x000fea0003800000 */
.L_x_0:
        /* <DEDUP_REMOVED lines=8> */
[----:B----4-:R-:W-:-:S05]  /*01f0*/  FADD R9, R2, -R5 ;  /* 0x8000000502097221 */ /* 0x010fca0000000000 */
[----:B------:R-:W-:Y:S01]  /*0200*/  STG.E desc[UR4][R6.64], R9 ;  /* 0x0000000906007986 */ /* 0x000fe2000c101904 */
[----:B------:R-:W-:Y:S05]  /*0210*/  EXIT ;  /* 0x000000000000794d */ /* 0x000fea0003800000 */
.L_x_1:
[----:B------:R-:W-:-:S00]  /*0220*/  BRA `(.L_x_1) ;  /* 0xfffffffc00fc7947 */ /* 0x000fc0000383ffff */
[----:B------:R-:W-:-:S00]  /*0230*/  NOP ;  /* 0x0000000000007918 */ /* 0x000fc00000000000 */
        /* <DEDUP_REMOVED lines=12> */
.L_x_3:


//--------------------- .text._Z14vector_add_GPUPfS_S_i --------------------------
	.section	.text._Z14vector_add_GPUPfS_S_i,"ax",@progbits
	.align	128
        .global         _Z14vector_add_GPUPfS_S_i
        .type           _Z14vector_add_GPUPfS_S_i,@function
        .size           _Z14vector_add_GPUPfS_S_i,(.L_x_4 - _Z14vector_add_GPUPfS_S_i)
        .other          _Z14vector_add_GPUPfS_S_i,@"STO_CUDA_ENTRY STV_DEFAULT"
_Z14vector_add_GPUPfS_S_i:
.text._Z14vector_add_GPUPfS_S_i:
        /* <DEDUP_REMOVED lines=8> */
[----:B------:R-:W0:Y:S01]  /*0080*/  LDC.64 R2, c[0x0][0x380] ;  /* 0x0000e000ff027b82 */ /* 0x000e220000000a00 */
[----:B------:R-:W1:Y:S07]  /*0090*/  LDCU.64 UR4, c[0x0][0x358] ;  /* 0x00006b00ff0477ac */ /* 0x000e6e0008000a00 */
[----:B------:R-:W2:Y:S08]  /*00a0*/  LDC.64 R4, c[0x0][0x388] ;  /* 0x0000e200ff047b82 */ /* 0x000eb00000000a00 */
[----:B------:R-:W3:Y:S01]  /*00b0*/  LDC.64 R6, c[0x0][0x390] ;  /* 0x0000e400ff067b82 */ /* 0x000ee20000000a00 */
[----:B0-----:R-:W-:-:S06]  /*00c0*/  IMAD.WIDE R2, R9, 0x4, R2 ;  /* 0x0000000409027825 */ /* 0x001fcc00078e0202 */
[----:B-1----:R-:W4:Y:S01]  /*00d0*/  LDG.E R2, desc[UR4][R2.64] ;  /* 0x0000000402027981 */ /* 0x002f22000c1e1900 */
[----:B--2---:R-:W-:-:S06]  /*00e0*/  IMAD.WIDE R4, R9, 0x4, R4 ;  /* 0x0000000409047825 */ /* 0x004fcc00078e0204 */
[----:B------:R-:W4:Y:S01]  /*00f0*/  LDG.E R5, desc[UR4][R4.64] ;  /* 0x0000000404057981 */ /* 0x000f22000c1e1900 */
[----:B---3--:R-:W-:-:S04]  /*0100*/  IMAD.WIDE R6, R9, 0x4, R6 ;  /* 0x0000000409067825 */ /* 0x008fc800078e0206 */
[----:B----4-:R-:W-:-:S05]  /*0110*/  FADD R9, R2, R5 ;  /* 0x0000000502097221 */ /* 0x010fca0000000000 */
[----:B------:R-:W-:Y:S01]  /*0120*/  STG.E desc[UR4][R6.64], R9 ;  /* 0x0000000906007986 */ /* 0x000fe2000c101904 */
[----:B------:R-:W-:Y:S05]  /*0130*/  EXIT ;  /* 0x000000000000794d */ /* 0x000fea0003800000 */
.L_x_2:
        /* <DEDUP_REMOVED lines=12> */
.L_x_4:


//--------------------- .nv.shared.reserved.0     --------------------------
	.section	.nv.shared.reserved.0,"aw",@nobits
	.weak		__nv_reservedSMEM_offset_0_alias
	.size		__nv_reservedSMEM_offset_0_alias, 0, 64
	.other		__nv_reservedSMEM_offset_0_alias,@"STO_CUDA_RESERVED_SHARED STV_DEFAULT"
__nv_reservedSMEM_offset_0_alias:
	.zero		0
	.zero		64


//--------------------- .nv.constant0._Z16vector_sum_GPU_2PfS_S_i --------------------------
	.section	.nv.constant0._Z16vector_sum_GPU_2PfS_S_i,"a",@progbits
	.sectionflags	@""
	.align	4
.nv.constant0._Z16vector_sum_GPU_2PfS_S_i:
	.zero		924


//--------------------- .nv.constant0._Z14vector_add_GPUPfS_S_i --------------------------
	.section	.nv.constant0._Z14vector_add_GPUPfS_S_i,"a",@progbits
	.sectionflags	@""
	.align	4
.nv.constant0._Z14vector_add_GPUPfS_S_i:
	.zero		924


//--------------------- SYMBOLS --------------------------

	.type		.nv.reservedSmem.offset0,@object
	.size		.nv.reservedSmem.offset0,0x4
